//
// Generated by NVIDIA NVVM Compiler
//
// Compiler Build ID: CL-36424714
// Cuda compilation tools, release 13.0, V13.0.88
// Based on NVVM 20.0.0
//

.version 9.0
.target sm_100
.address_size 64

	// .globl	_Z13reduce_kernelPiS_i
.extern .shared .align 16 .b8 partial_sum[];

.visible .entry _Z13reduce_kernelPiS_i(
	.param .u64 .ptr .align 1 _Z13reduce_kernelPiS_i_param_0,
	.param .u64 .ptr .align 1 _Z13reduce_kernelPiS_i_param_1,
	.param .u32 _Z13reduce_kernelPiS_i_param_2
)
{
	.reg .pred 	%p<11>;
	.reg .b32 	%r<71>;
	.reg .b64 	%rd<15>;

	ld.param.u64 	%rd3, [_Z13reduce_kernelPiS_i_param_0];
	ld.param.u64 	%rd2, [_Z13reduce_kernelPiS_i_param_1];
	ld.param.u32 	%r30, [_Z13reduce_kernelPiS_i_param_2];
	cvta.to.global.u64 	%rd1, %rd3;
	mov.u32 	%r1, %ctaid.x;
	mov.u32 	%r70, %ntid.x;
	mov.u32 	%r3, %tid.x;
	mad.lo.s32 	%r64, %r1, %r70, %r3;
	mov.u32 	%r32, %nctaid.x;
	mul.lo.s32 	%r5, %r32, %r70;
	setp.ge.s32 	%p1, %r64, %r30;
	mov.b32 	%r69, 0;
	@%p1 bra 	$L__BB0_7;
	add.s32 	%r35, %r64, %r5;
	max.s32 	%r36, %r30, %r35;
	setp.lt.s32 	%p2, %r35, %r30;
	selp.u32 	%r37, 1, 0, %p2;
	add.s32 	%r38, %r35, %r37;
	sub.s32 	%r39, %r36, %r38;
	div.u32 	%r40, %r39, %r5;
	add.s32 	%r41, %r40, %r37;
	add.s32 	%r6, %r41, 1;
	and.b32  	%r7, %r6, 3;
	setp.lt.u32 	%p3, %r41, 3;
	mov.b32 	%r69, 0;
	@%p3 bra 	$L__BB0_4;
	and.b32  	%r43, %r6, -4;
	shl.b32 	%r8, %r5, 2;
	neg.s32 	%r60, %r43;
	mov.b32 	%r69, 0;
	mul.wide.s32 	%rd6, %r5, 4;
$L__BB0_3:
	mul.wide.s32 	%rd4, %r64, 4;
	add.s64 	%rd5, %rd1, %rd4;
	ld.global.u32 	%r44, [%rd5];
	add.s32 	%r45, %r44, %r69;
	add.s64 	%rd7, %rd5, %rd6;
	ld.global.u32 	%r46, [%rd7];
	add.s32 	%r47, %r46, %r45;
	add.s64 	%rd8, %rd7, %rd6;
	ld.global.u32 	%r48, [%rd8];
	add.s32 	%r49, %r48, %r47;
	add.s64 	%rd9, %rd8, %rd6;
	ld.global.u32 	%r50, [%rd9];
	add.s32 	%r69, %r50, %r49;
	add.s32 	%r64, %r64, %r8;
	add.s32 	%r60, %r60, 4;
	setp.ne.s32 	%p4, %r60, 0;
	@%p4 bra 	$L__BB0_3;
$L__BB0_4:
	setp.eq.s32 	%p5, %r7, 0;
	@%p5 bra 	$L__BB0_7;
	neg.s32 	%r66, %r7;
$L__BB0_6:
	.pragma "nounroll";
	mul.wide.s32 	%rd10, %r64, 4;
	add.s64 	%rd11, %rd1, %rd10;
	ld.global.u32 	%r51, [%rd11];
	add.s32 	%r69, %r51, %r69;
	add.s32 	%r64, %r64, %r5;
	add.s32 	%r66, %r66, 1;
	setp.ne.s32 	%p6, %r66, 0;
	@%p6 bra 	$L__BB0_6;
$L__BB0_7:
	shl.b32 	%r52, %r3, 2;
	mov.u32 	%r53, partial_sum;
	add.s32 	%r27, %r53, %r52;
	st.shared.u32 	[%r27], %r69;
	bar.sync 	0;
	setp.lt.u32 	%p7, %r70, 2;
	@%p7 bra 	$L__BB0_11;
$L__BB0_8:
	shr.u32 	%r29, %r70, 1;
	setp.ge.u32 	%p8, %r3, %r29;
	@%p8 bra 	$L__BB0_10;
	shl.b32 	%r54, %r29, 2;
	add.s32 	%r55, %r27, %r54;
	ld.shared.u32 	%r56, [%r55];
	ld.shared.u32 	%r57, [%r27];
	add.s32 	%r58, %r57, %r56;
	st.shared.u32 	[%r27], %r58;
$L__BB0_10:
	bar.sync 	0;
	setp.gt.u32 	%p9, %r70, 3;
	mov.u32 	%r70, %r29;
	@%p9 bra 	$L__BB0_8;
$L__BB0_11:
	setp.ne.s32 	%p10, %r3, 0;
	@%p10 bra 	$L__BB0_13;
	ld.shared.u32 	%r59, [partial_sum];
	cvta.to.global.u64 	%rd12, %rd2;
	mul.wide.u32 	%rd13, %r1, 4;
	add.s64 	%rd14, %rd12, %rd13;
	st.global.u32 	[%rd14], %r59;
$L__BB0_13:
	ret;

}


// ===== COMPILED SASS (sm_100) =====

	.target	sm_100

	.elftype	@"ET_EXEC"


//--------------------- .note.nv.tkinfo           --------------------------
	.section	.note.nv.tkinfo,"",@"SHT_NOTE"
	.sectionflags	@"SHF_NOTE_NV_TKINFO"
	.tkinfo
        /*0018*/ 	.word	0x00000002
        /*0030*/ 	.string	""
        /*0030*/ 	.string	"ptxas"
        /*0030*/ 	.string	"Cuda compilation tools, release 13.0, V13.0.88"
        /*0030*/ 	.string	"Build cuda_13.0.r13.0/compiler.36424714_0"
        /*0030*/ 	.string	"-arch sm_100 -m 64 "



//--------------------- .note.nv.cuinfo           --------------------------
	.section	.note.nv.cuinfo,"",@"SHT_NOTE"
	.sectionflags	@"SHF_NOTE_NV_CUINFO"
        /*0018*/ 	.short	0x0002
        /*001a*/ 	.short	0x0064
        /*001c*/ 	.short	0x0082
	.zero		2


//--------------------- .nv.info                  --------------------------
	.section	.nv.info,"",@"SHT_CUDA_INFO"
	.align	4


	//----- nvinfo : EIATTR_REGCOUNT
	.align		4
        /*0000*/ 	.byte	0x04, 0x2f
        /*0002*/ 	.short	(.L_1 - .L_0)
	.align		4
.L_0:
        /*0004*/ 	.word	index@(_Z13reduce_kernelPiS_i)
        /*0008*/ 	.word	0x00000020


	//----- nvinfo : EIATTR_FRAME_SIZE
	.align		4
.L_1:
        /*000c*/ 	.byte	0x04, 0x11
        /*000e*/ 	.short	(.L_3 - .L_2)
	.align		4
.L_2:
        /*0010*/ 	.word	index@(_Z13reduce_kernelPiS_i)
        /*0014*/ 	.word	0x00000000


	//----- nvinfo : EIATTR_MIN_STACK_SIZE
	.align		4
.L_3:
        /*0018*/ 	.byte	0x04, 0x12
        /*001a*/ 	.short	(.L_5 - .L_4)
	.align		4
.L_4:
        /*001c*/ 	.word	index@(_Z13reduce_kernelPiS_i)
        /*0020*/ 	.word	0x00000000
.L_5:


//--------------------- .nv.compat                --------------------------
	.section	.nv.compat,"",@"SHT_CUDA_COMPAT_INFO"
	.align	4
        /*0000*/ 	.byte	0x02, 0x09, 0x00, 0x00, 0x02, 0x02, 0x01, 0x00, 0x02, 0x05, 0x05, 0x00, 0x03, 0x07, 0x01, 0x01
        /*0010*/ 	.byte	0x02, 0x03, 0x00, 0x00, 0x02, 0x06, 0x01, 0x00, 0x04, 0x0b, 0x08, 0x00, 0x09, 0x00, 0x00, 0x00
        /*0020*/ 	.byte	0x00, 0x00, 0x00, 0x00


//--------------------- .nv.info._Z13reduce_kernelPiS_i --------------------------
	.section	.nv.info._Z13reduce_kernelPiS_i,"",@"SHT_CUDA_INFO"
	.sectionflags	@""
	.align	4


	//----- nvinfo : EIATTR_CUDA_API_VERSION
	.align		4
        /*0000*/ 	.byte	0x04, 0x37
        /*0002*/ 	.short	(.L_7 - .L_6)
.L_6:
        /*0004*/ 	.word	0x00000082


	//----- nvinfo : EIATTR_KPARAM_INFO
	.align		4
.L_7:
        /*0008*/ 	.byte	0x04, 0x17
        /*000a*/ 	.short	(.L_9 - .L_8)
.L_8:
        /*000c*/ 	.word	0x00000000
        /*0010*/ 	.short	0x0002
        /*0012*/ 	.short	0x0010
        /*0014*/ 	.byte	0x00, 0xf0, 0x11, 0x00


	//----- nvinfo : EIATTR_KPARAM_INFO
	.align		4
.L_9:
        /*0018*/ 	.byte	0x04, 0x17
        /*001a*/ 	.short	(.L_11 - .L_10)
.L_10:
        /*001c*/ 	.word	0x00000000
        /*0020*/ 	.short	0x0001
        /*0022*/ 	.short	0x0008
        /*0024*/ 	.byte	0x00, 0xf5, 0x21, 0x00


	//----- nvinfo : EIATTR_KPARAM_INFO
	.align		4
.L_11:
        /*0028*/ 	.byte	0x04, 0x17
        /*002a*/ 	.short	(.L_13 - .L_12)
.L_12:
        /*002c*/ 	.word	0x00000000
        /*0030*/ 	.short	0x0000
        /*0032*/ 	.short	0x0000
        /*0034*/ 	.byte	0x00, 0xf5, 0x21, 0x00


	//----- nvinfo : EIATTR_SPARSE_MMA_MASK
	.align		4
.L_13:
        /*0038*/ 	.byte	0x03, 0x50
        /*003a*/ 	.short	0x0000


	//----- nvinfo : EIATTR_MAXREG_COUNT
	.align		4
        /*003c*/ 	.byte	0x03, 0x1b
        /*003e*/ 	.short	0x00ff


	//----- nvinfo : EIATTR_NUM_BARRIERS
	.align		4
        /*0040*/ 	.byte	0x02, 0x4c
        /*0042*/ 	.byte	0x01
	.zero		1


	//----- nvinfo : EIATTR_MERCURY_ISA_VERSION
	.align		4
        /*0044*/ 	.byte	0x03, 0x5f
        /*0046*/ 	.short	0x0101


	//----- nvinfo : EIATTR_VRC_CTA_INIT_COUNT
	.align		4
        /*0048*/ 	.byte	0x02, 0x4a
	.zero		1
	.zero		1


	//----- nvinfo : EIATTR_EXIT_INSTR_OFFSETS
	.align		4
        /*004c*/ 	.byte	0x04, 0x1c
        /*004e*/ 	.short	(.L_15 - .L_14)


	//   ....[0]....
.L_14:
        /*0050*/ 	.word	0x00000bb0


	//   ....[1]....
        /*0054*/ 	.word	0x00000c30


	//----- nvinfo : EIATTR_CRS_STACK_SIZE
	.align		4
.L_15:
        /*0058*/ 	.byte	0x04, 0x1e
        /*005a*/ 	.short	(.L_17 - .L_16)
.L_16:
        /*005c*/ 	.word	0x00000000


	//----- nvinfo : EIATTR_CBANK_PARAM_SIZE
	.align		4
.L_17:
        /*0060*/ 	.byte	0x03, 0x19
        /*0062*/ 	.short	0x0014


	//----- nvinfo : EIATTR_PARAM_CBANK
	.align		4
        /*0064*/ 	.byte	0x04, 0x0a
        /*0066*/ 	.short	(.L_19 - .L_18)
	.align		4
.L_18:
        /*0068*/ 	.word	index@(.nv.constant0._Z13reduce_kernelPiS_i)
        /*006c*/ 	.short	0x0380
        /*006e*/ 	.short	0x0014


	//----- nvinfo : EIATTR_SW_WAR
	.align		4
.L_19:
        /*0070*/ 	.byte	0x04, 0x36
        /*0072*/ 	.short	(.L_21 - .L_20)
.L_20:
        /*0074*/ 	.word	0x00000008
.L_21:


//--------------------- .nv.callgraph             --------------------------
	.section	.nv.callgraph,"",@"SHT_CUDA_CALLGRAPH"
	.align	4
	.sectionentsize	8
	.align		4
        /*0000*/ 	.word	0x00000000
	.align		4
        /*0004*/ 	.word	0xffffffff
	.align		4
        /*0008*/ 	.word	0x00000000
	.align		4
        /*000c*/ 	.word	0xfffffffe
	.align		4
        /*0010*/ 	.word	0x00000000
	.align		4
        /*0014*/ 	.word	0xfffffffd
	.align		4
        /*0018*/ 	.word	0x00000000
	.align		4
        /*001c*/ 	.word	0xfffffffc


//--------------------- .text._Z13reduce_kernelPiS_i --------------------------
	.section	.text._Z13reduce_kernelPiS_i,"ax",@progbits
	.align	128
        .global         _Z13reduce_kernelPiS_i
        .type           _Z13reduce_kernelPiS_i,@function
        .size           _Z13reduce_kernelPiS_i,(.L_x_15 - _Z13reduce_kernelPiS_i)
        .other          _Z13reduce_kernelPiS_i,@"STO_CUDA_ENTRY STV_DEFAULT"
_Z13reduce_kernelPiS_i:
.text._Z13reduce_kernelPiS_i:
[----:B------:R-:W-:Y:S01]  /*0000*/  LDC R1, c[0x0][0x37c] ;  /* 0x0000df00ff017b82 */ /* 0x000fe20000000800 */
[----:B------:R-:W0:Y:S01]  /*0010*/  S2R R0, SR_CTAID.X ;  /* 0x0000000000007919 */ /* 0x000e220000002500 */
[----:B------:R-:W1:Y:S06]  /*0020*/  LDCU UR4, c[0x0][0x360] ;  /* 0x00006c00ff0477ac */ /* 0x000e6c0008000800 */
[----:B------:R-:W2:Y:S01]  /*0030*/  LDC R5, c[0x0][0x370] ;  /* 0x0000dc00ff057b82 */ /* 0x000ea20000000800 */
[----:B------:R-:W-:Y:S01]  /*0040*/  BSSY.RECONVERGENT B2, `(.L_x_0) ;  /* 0x00000a1000027945 */ /* 0x000fe20003800200 */
[----:B------:R-:W0:Y:S01]  /*0050*/  S2R R3, SR_TID.X ;  /* 0x0000000000037919 */ /* 0x000e220000002100 */
[----:B------:R-:W3:Y:S01]  /*0060*/  LDCU UR5, c[0x0][0x390] ;  /* 0x00007200ff0577ac */ /* 0x000ee20008000800 */
[----:B------:R-:W-:Y:S01]  /*0070*/  IMAD.MOV.U32 R8, RZ, RZ, RZ ;  /* 0x000000ffff087224 */ /* 0x000fe200078e00ff */
[----:B------:R-:W4:Y:S01]  /*0080*/  LDCU.64 UR6, c[0x0][0x358] ;  /* 0x00006b00ff0677ac */ /* 0x000f220008000a00 */
[----:B-1----:R-:W-:-:S02]  /*0090*/  IMAD.U32 R4, RZ, RZ, UR4 ;  /* 0x00000004ff047e24 */ /* 0x002fc4000f8e00ff */
[----:B--2---:R-:W-:Y:S02]  /*00a0*/  IMAD R5, R5, UR4, RZ ;  /* 0x0000000405057c24 */ /* 0x004fe4000f8e02ff */
[----:B0-----:R-:W-:-:S05]  /*00b0*/  IMAD R6, R0, UR4, R3 ;  /* 0x0000000400067c24 */ /* 0x001fca000f8e0203 */
[----:B---3--:R-:W-:-:S13]  /*00c0*/  ISETP.GE.AND P0, PT, R6, UR5, PT ;  /* 0x0000000506007c0c */ /* 0x008fda000bf06270 */
[----:B----4-:R-:W-:Y:S05]  /*00d0*/  @P0 BRA `(.L_x_1) ;  /* 0x00000008005c0947 */ /* 0x010fea0003800000 */
[----:B------:R-:W0:Y:S01]  /*00e0*/  I2F.U32.RP R11, R5 ;  /* 0x00000005000b7306 */ /* 0x000e220000209000 */
[C---:B------:R-:W-:Y:S01]  /*00f0*/  IMAD.IADD R2, R5.reuse, 0x1, R6 ;  /* 0x0000000105027824 */ /* 0x040fe200078e0206 */
[----:B------:R-:W-:Y:S01]  /*0100*/  ISETP.NE.U32.AND P2, PT, R5, RZ, PT ;  /* 0x000000ff0500720c */ /* 0x000fe20003f45070 */
[----:B------:R-:W-:Y:S01]  /*0110*/  IMAD.MOV R13, RZ, RZ, -R5 ;  /* 0x000000ffff0d7224 */ /* 0x000fe200078e0a05 */
[----:B------:R-:W-:Y:S02]  /*0120*/  BSSY.RECONVERGENT B1, `(.L_x_2) ;  /* 0x0000087000017945 */ /* 0x000fe40003800200 */
[C---:B------:R-:W-:Y:S02]  /*0130*/  ISETP.GE.AND P0, PT, R2.reuse, UR5, PT ;  /* 0x0000000502007c0c */ /* 0x040fe4000bf06270 */
[----:B------:R-:W-:Y:S02]  /*0140*/  VIMNMX R7, PT, PT, R2, UR5, !PT ;  /* 0x0000000502077c48 */ /* 0x000fe4000ffe0100 */
[----:B------:R-:W-:-:S04]  /*0150*/  SEL R10, RZ, 0x1, P0 ;  /* 0x00000001ff0a7807 */ /* 0x000fc80000000000 */
[----:B------:R-:W-:Y:S01]  /*0160*/  IADD3 R2, PT, PT, R7, -R2, -R10 ;  /* 0x8000000207027210 */ /* 0x000fe20007ffe80a */
[----:B0-----:R-:W0:Y:S02]  /*0170*/  MUFU.RCP R11, R11 ;  /* 0x0000000b000b7308 */ /* 0x001e240000001000 */
[----:B0-----:R-:W-:-:S06]  /*0180*/  IADD3 R8, PT, PT, R11, 0xffffffe, RZ ;  /* 0x0ffffffe0b087810 */ /* 0x001fcc0007ffe0ff */
[----:B------:R0:W1:Y:S02]  /*0190*/  F2I.FTZ.U32.TRUNC.NTZ R9, R8 ;  /* 0x0000000800097305 */ /* 0x000064000021f000 */
[----:B0-----:R-:W-:Y:S02]  /*01a0*/  HFMA2 R8, -RZ, RZ, 0, 0 ;  /* 0x00000000ff087431 */ /* 0x001fe400000001ff */
[----:B-1----:R-:W-:-:S04]  /*01b0*/  IMAD R13, R13, R9, RZ ;  /* 0x000000090d0d7224 */ /* 0x002fc800078e02ff */
[----:B------:R-:W-:-:S06]  /*01c0*/  IMAD.HI.U32 R9, R9, R13, R8 ;  /* 0x0000000d09097227 */ /* 0x000fcc00078e0008 */
[----:B------:R-:W-:-:S04]  /*01d0*/  IMAD.HI.U32 R9, R9, R2, RZ ;  /* 0x0000000209097227 */ /* 0x000fc800078e00ff */
[----:B------:R-:W-:-:S04]  /*01e0*/  IMAD.MOV R7, RZ, RZ, -R9 ;  /* 0x000000ffff077224 */ /* 0x000fc800078e0a09 */
[----:B------:R-:W-:-:S05]  /*01f0*/  IMAD R2, R5, R7, R2 ;  /* 0x0000000705027224 */ /* 0x000fca00078e0202 */
[----:B------:R-:W-:-:S13]  /*0200*/  ISETP.GE.U32.AND P0, PT, R2, R5, PT ;  /* 0x000000050200720c */ /* 0x000fda0003f06070 */
[----:B------:R-:W-:Y:S01]  /*0210*/  @P0 IMAD.IADD R2, R2, 0x1, -R5 ;  /* 0x0000000102020824 */ /* 0x000fe200078e0a05 */
[----:B------:R-:W-:-:S04]  /*0220*/  @P0 IADD3 R9, PT, PT, R9, 0x1, RZ ;  /* 0x0000000109090810 */ /* 0x000fc80007ffe0ff */
[----:B------:R-:W-:-:S13]  /*0230*/  ISETP.GE.U32.AND P1, PT, R2, R5, PT ;  /* 0x000000050200720c */ /* 0x000fda0003f26070 */
[----:B------:R-:W-:Y:S01]  /*0240*/  @P1 VIADD R9, R9, 0x1 ;  /* 0x0000000109091836 */ /* 0x000fe20000000000 */
[----:B------:R-:W-:-:S05]  /*0250*/  @!P2 LOP3.LUT R9, RZ, R5, RZ, 0x33, !PT ;  /* 0x00000005ff09a212 */ /* 0x000fca00078e33ff */
[----:B------:R-:W-:-:S05]  /*0260*/  IMAD.IADD R9, R10, 0x1, R9 ;  /* 0x000000010a097824 */ /* 0x000fca00078e0209 */
[C---:B------:R-:W-:Y:S02]  /*0270*/  ISETP.GE.U32.AND P0, PT, R9.reuse, 0x3, PT ;  /* 0x000000030900780c */ /* 0x040fe40003f06070 */
[----:B------:R-:W-:-:S04]  /*0280*/  IADD3 R2, PT, PT, R9, 0x1, RZ ;  /* 0x0000000109027810 */ /* 0x000fc80007ffe0ff */
[----:B------:R-:W-:-:S07]  /*0290*/  LOP3.LUT R7, R2, 0x3, RZ, 0xc0, !PT ;  /* 0x0000000302077812 */ /* 0x000fce00078ec0ff */
[----:B------:R-:W-:Y:S05]  /*02a0*/  @!P0 BRA `(.L_x_3) ;  /* 0x0000000400b88947 */ /* 0x000fea0003800000 */
[----:B------:R-:W-:Y:S01]  /*02b0*/  LOP3.LUT R2, R2, 0xfffffffc, RZ, 0xc0, !PT ;  /* 0xfffffffc02027812 */ /* 0x000fe200078ec0ff */
[----:B------:R-:W-:Y:S01]  /*02c0*/  BSSY.RELIABLE B0, `(.L_x_4) ;  /* 0x000005d000007945 */ /* 0x000fe20003800100 */
[----:B------:R-:W-:-:S03]  /*02d0*/  IMAD.MOV.U32 R8, RZ, RZ, RZ ;  /* 0x000000ffff087224 */ /* 0x000fc600078e00ff */
[----:B------:R-:W-:-:S05]  /*02e0*/  IMAD.MOV R2, RZ, RZ, -R2 ;  /* 0x000000ffff027224 */ /* 0x000fca00078e0a02 */
[----:B------:R-:W-:-:S13]  /*02f0*/  ISETP.GE.AND P0, PT, R2, RZ, PT ;  /* 0x000000ff0200720c */ /* 0x000fda0003f06270 */
[----:B------:R-:W-:Y:S05]  /*0300*/  @P0 BRA `(.L_x_5) ;  /* 0x0000000400600947 */ /* 0x000fea0003800000 */
[----:B------:R-:W-:Y:S01]  /*0310*/  IADD3 R9, PT, PT, -R2, RZ, RZ ;  /* 0x000000ff02097210 */ /* 0x000fe20007ffe1ff */
[----:B------:R-:W-:Y:S01]  /*0320*/  BSSY.RECONVERGENT B3, `(.L_x_6) ;  /* 0x0000035000037945 */ /* 0x000fe20003800200 */
[----:B------:R-:W-:Y:S02]  /*0330*/  PLOP3.LUT P0, PT, PT, PT, PT, 0x80, 0x8 ;  /* 0x000000000008781c */ /* 0x000fe40003f0f070 */
[----:B------:R-:W-:-:S13]  /*0340*/  ISETP.GT.AND P1, PT, R9, 0xc, PT ;  /* 0x0000000c0900780c */ /* 0x000fda0003f24270 */
[----:B------:R-:W-:Y:S05]  /*0350*/  @!P1 BRA `(.L_x_7) ;  /* 0x0000000000c49947 */ /* 0x000fea0003800000 */
[----:B------:R-:W-:-:S13]  /*0360*/  PLOP3.LUT P0, PT, PT, PT, PT, 0x8, 0x80 ;  /* 0x000000000080781c */ /* 0x000fda0003f0e170 */
.L_x_8:
[----:B------:R-:W0:Y:S01]  /*0370*/  LDC.64 R12, c[0x0][0x380] ;  /* 0x0000e000ff0c7b82 */ /* 0x000e220000000a00 */
[----:B------:R-:W-:Y:S02]  /*0380*/  IMAD R9, R5, 0x4, R6 ;  /* 0x0000000405097824 */ /* 0x000fe400078e0206 */
[----:B0-----:R-:W-:-:S03]  /*0390*/  IMAD.WIDE R28, R6, 0x4, R12 ;  /* 0x00000004061c7825 */ /* 0x001fc600078e020c */
[----:B------:R-:W-:Y:S01]  /*03a0*/  LEA R6, R5, R9, 0x2 ;  /* 0x0000000905067211 */ /* 0x000fe200078e10ff */
[----:B------:R-:W-:-:S04]  /*03b0*/  IMAD.WIDE R24, R9, 0x4, R12 ;  /* 0x0000000409187825 */ /* 0x000fc800078e020c */
[C---:B------:R-:W-:Y:S02]  /*03c0*/  IMAD.WIDE R14, R5.reuse, 0x4, R28 ;  /* 0x00000004050e7825 */ /* 0x040fe400078e021c */
[----:B------:R-:W2:Y:S02]  /*03d0*/  LDG.E R28, desc[UR6][R28.64] ;  /* 0x000000061c1c7981 */ /* 0x000ea4000c1e1900 */
[C---:B------:R-:W-:Y:S02]  /*03e0*/  IMAD.WIDE R20, R5.reuse, 0x4, R24 ;  /* 0x0000000405147825 */ /* 0x040fe400078e0218 */
[----:B------:R0:W2:Y:S02]  /*03f0*/  LDG.E R27, desc[UR6][R14.64] ;  /* 0x000000060e1b7981 */ /* 0x0000a4000c1e1900 */
[----:B------:R-:W-:Y:S02]  /*0400*/  IMAD.WIDE R16, R5, 0x4, R14 ;  /* 0x0000000405107825 */ /* 0x000fe400078e020e */
[----:B------:R1:W3:Y:S02]  /*0410*/  LDG.E R23, desc[UR6][R20.64] ;  /* 0x0000000614177981 */ /* 0x0002e4000c1e1900 */
[----:B------:R-:W-:-:S02]  /*0420*/  IMAD.WIDE R10, R6, 0x4, R12 ;  /* 0x00000004060a7825 */ /* 0x000fc400078e020c */
[----:B------:R-:W3:Y:S02]  /*0430*/  LDG.E R24, desc[UR6][R24.64] ;  /* 0x0000000618187981 */ /* 0x000ee4000c1e1900 */
[C---:B0-----:R-:W-:Y:S02]  /*0440*/  IMAD.WIDE R14, R5.reuse, 0x4, R16 ;  /* 0x00000004050e7825 */ /* 0x041fe400078e0210 */
[----:B------:R0:W4:Y:S02]  /*0450*/  LDG.E R26, desc[UR6][R16.64] ;  /* 0x00000006101a7981 */ /* 0x000124000c1e1900 */
[----:B-1----:R-:W-:-:S04]  /*0460*/  IMAD.WIDE R20, R5, 0x4, R20 ;  /* 0x0000000405147825 */ /* 0x002fc800078e0214 */
[C---:B------:R-:W-:Y:S01]  /*0470*/  IMAD R6, R5.reuse, 0x4, R6 ;  /* 0x0000000405067824 */ /* 0x040fe200078e0206 */
[----:B------:R1:W4:Y:S01]  /*0480*/  LDG.E R25, desc[UR6][R14.64] ;  /* 0x000000060e197981 */ /* 0x000322000c1e1900 */
[----:B------:R-:W-:-:S03]  /*0490*/  IMAD.WIDE R18, R5, 0x4, R10 ;  /* 0x0000000405127825 */ /* 0x000fc600078e020a */
[----:B------:R-:W5:Y:S01]  /*04a0*/  LDG.E R10, desc[UR6][R10.64] ;  /* 0x000000060a0a7981 */ /* 0x000f62000c1e1900 */
[----:B------:R-:W-:-:S03]  /*04b0*/  IMAD.WIDE R12, R6, 0x4, R12 ;  /* 0x00000004060c7825 */ /* 0x000fc600078e020c */
[----:B------:R-:W5:Y:S01]  /*04c0*/  LDG.E R22, desc[UR6][R20.64] ;  /* 0x0000000614167981 */ /* 0x000f62000c1e1900 */
[----:B0-----:R-:W-:-:S03]  /*04d0*/  IMAD.WIDE R16, R5, 0x4, R20 ;  /* 0x0000000405107825 */ /* 0x001fc600078e0214 */
[----:B------:R0:W5:Y:S01]  /*04e0*/  LDG.E R9, desc[UR6][R18.64] ;  /* 0x0000000612097981 */ /* 0x000162000c1e1900 */
[----:B-1----:R-:W-:-:S03]  /*04f0*/  IMAD.WIDE R14, R5, 0x4, R18 ;  /* 0x00000004050e7825 */ /* 0x002fc600078e0212 */
[----:B------:R1:W5:Y:S04]  /*0500*/  LDG.E R11, desc[UR6][R16.64] ;  /* 0x00000006100b7981 */ /* 0x000368000c1e1900 */
[----:B------:R-:W5:Y:S01]  /*0510*/  LDG.E R29, desc[UR6][R14.64] ;  /* 0x000000060e1d7981 */ /* 0x000f62000c1e1900 */
[----:B0-----:R-:W-:-:S04]  /*0520*/  IMAD.WIDE R18, R5, 0x4, R14 ;  /* 0x0000000405127825 */ /* 0x001fc800078e020e */
[C---:B-1----:R-:W-:Y:S02]  /*0530*/  IMAD.WIDE R16, R5.reuse, 0x4, R12 ;  /* 0x0000000405107825 */ /* 0x042fe400078e020c */
[----:B------:R-:W5:Y:S02]  /*0540*/  LDG.E R18, desc[UR6][R18.64] ;  /* 0x0000000612127981 */ /* 0x000f64000c1e1900 */
[C---:B------:R-:W-:Y:S02]  /*0550*/  IMAD.WIDE R20, R5.reuse, 0x4, R16 ;  /* 0x0000000405147825 */ /* 0x040fe400078e0210 */
[----:B------:R0:W5:Y:S04]  /*0560*/  LDG.E R14, desc[UR6][R12.64] ;  /* 0x000000060c0e7981 */ /* 0x000168000c1e1900 */
[----:B------:R-:W5:Y:S01]  /*0570*/  LDG.E R17, desc[UR6][R16.64] ;  /* 0x0000000610117981 */ /* 0x000f62000c1e1900 */
[----:B0-----:R-:W-:-:S03]  /*0580*/  IMAD.WIDE R12, R5, 0x4, R20 ;  /* 0x00000004050c7825 */ /* 0x001fc600078e0214 */
[----:B------:R-:W5:Y:S04]  /*0590*/  LDG.E R20, desc[UR6][R20.64] ;  /* 0x0000000614147981 */ /* 0x000f68000c1e1900 */
[----:B------:R-:W5:Y:S01]  /*05a0*/  LDG.E R13, desc[UR6][R12.64] ;  /* 0x000000060c0d7981 */ /* 0x000f62000c1e1900 */
[----:B------:R-:W-:-:S04]  /*05b0*/  IADD3 R2, PT, PT, R2, 0x10, RZ ;  /* 0x0000001002027810 */ /* 0x000fc80007ffe0ff */
[----:B------:R-:W-:Y:S01]  /*05c0*/  ISETP.GE.AND P1, PT, R2, -0xc, PT ;  /* 0xfffffff40200780c */ /* 0x000fe20003f26270 */
[----:B------:R-:W-:Y:S01]  /*05d0*/  IMAD R6, R5, 0x4, R6 ;  /* 0x0000000405067824 */ /* 0x000fe200078e0206 */
[----:B--2---:R-:W-:-:S04]  /*05e0*/  IADD3 R27, PT, PT, R27, R28, R8 ;  /* 0x0000001c1b1b7210 */ /* 0x004fc80007ffe008 */
[----:B----4-:R-:W-:-:S04]  /*05f0*/  IADD3 R25, PT, PT, R25, R26, R27 ;  /* 0x0000001a19197210 */ /* 0x010fc80007ffe01b */
[----:B---3--:R-:W-:-:S04]  /*0600*/  IADD3 R23, PT, PT, R23, R24, R25 ;  /* 0x0000001817177210 */ /* 0x008fc80007ffe019 */
[----:B-----5:R-:W-:-:S04]  /*0610*/  IADD3 R11, PT, PT, R11, R22, R23 ;  /* 0x000000160b0b7210 */ /* 0x020fc80007ffe017 */
[----:B------:R-:W-:-:S04]  /*0620*/  IADD3 R9, PT, PT, R9, R10, R11 ;  /* 0x0000000a09097210 */ /* 0x000fc80007ffe00b */
[----:B------:R-:W-:-:S04]  /*0630*/  IADD3 R9, PT, PT, R18, R29, R9 ;  /* 0x0000001d12097210 */ /* 0x000fc80007ffe009 */
[----:B------:R-:W-:-:S04]  /*0640*/  IADD3 R9, PT, PT, R17, R14, R9 ;  /* 0x0000000e11097210 */ /* 0x000fc80007ffe009 */
[----:B------:R-:W-:Y:S01]  /*0650*/  IADD3 R8, PT, PT, R13, R20, R9 ;  /* 0x000000140d087210 */ /* 0x000fe20007ffe009 */
[----:B------:R-:W-:Y:S06]  /*0660*/  @!P1 BRA `(.L_x_8) ;  /* 0xfffffffc00409947 */ /* 0x000fec000383ffff */
.L_x_7:
[----:B------:R-:W-:Y:S05]  /*0670*/  BSYNC.RECONVERGENT B3 ;  /* 0x0000000000037941 */ /* 0x000fea0003800200 */
.L_x_6:
[----:B------:R-:W-:Y:S01]  /*0680*/  IADD3 R9, PT, PT, -R2, RZ, RZ ;  /* 0x000000ff02097210 */ /* 0x000fe20007ffe1ff */
[----:B------:R-:W-:Y:S03]  /*0690*/  BSSY.RECONVERGENT B3, `(.L_x_9) ;  /* 0x000001c000037945 */ /* 0x000fe60003800200 */
[----:B------:R-:W-:-:S13]  /*06a0*/  ISETP.GT.AND P1, PT, R9, 0x4, PT ;  /* 0x000000040900780c */ /* 0x000fda0003f24270 */
[----:B------:R-:W-:Y:S05]  /*06b0*/  @!P1 BRA `(.L_x_10) ;  /* 0x0000000000649947 */ /* 0x000fea0003800000 */
[----:B------:R-:W0:Y:S02]  /*06c0*/  LDC.64 R10, c[0x0][0x380] ;  /* 0x0000e000ff0a7b82 */ /* 0x000e240000000a00 */
[----:B0-----:R-:W-:-:S04]  /*06d0*/  IMAD.WIDE R22, R6, 0x4, R10 ;  /* 0x0000000406167825 */ /* 0x001fc800078e020a */
[C---:B------:R-:W-:Y:S02]  /*06e0*/  IMAD R6, R5.reuse, 0x4, R6 ;  /* 0x0000000405067824 */ /* 0x040fe400078e0206 */
[----:B------:R-:W-:Y:S02]  /*06f0*/  IMAD.WIDE R16, R5, 0x4, R22 ;  /* 0x0000000405107825 */ /* 0x000fe400078e0216 */
[----:B------:R-:W2:Y:S02]  /*0700*/  LDG.E R23, desc[UR6][R22.64] ;  /* 0x0000000616177981 */ /* 0x000ea4000c1e1900 */
[----:B------:R-:W-:-:S04]  /*0710*/  IMAD.WIDE R10, R6, 0x4, R10 ;  /* 0x00000004060a7825 */ /* 0x000fc800078e020a */
[C---:B------:R-:W-:Y:S02]  /*0720*/  IMAD.WIDE R12, R5.reuse, 0x4, R16 ;  /* 0x00000004050c7825 */ /* 0x040fe400078e0210 */
[----:B------:R-:W2:Y:S02]  /*0730*/  LDG.E R16, desc[UR6][R16.64] ;  /* 0x0000000610107981 */ /* 0x000ea4000c1e1900 */
[C---:B------:R-:W-:Y:S02]  /*0740*/  IMAD.WIDE R14, R5.reuse, 0x4, R10 ;  /* 0x00000004050e7825 */ /* 0x040fe400078e020a */
[----:B------:R-:W3:Y:S02]  /*0750*/  LDG.E R10, desc[UR6][R10.64] ;  /* 0x000000060a0a7981 */ /* 0x000ee4000c1e1900 */
[C---:B------:R-:W-:Y:S02]  /*0760*/  IMAD.WIDE R18, R5.reuse, 0x4, R12 ;  /* 0x0000000405127825 */ /* 0x040fe400078e020c */
[----:B------:R-:W4:Y:S02]  /*0770*/  LDG.E R12, desc[UR6][R12.64] ;  /* 0x000000060c0c7981 */ /* 0x000f24000c1e1900 */
[----:B------:R-:W-:-:S02]  /*0780*/  IMAD.WIDE R20, R5, 0x4, R14 ;  /* 0x0000000405147825 */ /* 0x000fc400078e020e */
[----:B------:R-:W4:Y:S02]  /*0790*/  LDG.E R18, desc[UR6][R18.64] ;  /* 0x0000000612127981 */ /* 0x000f24000c1e1900 */
[C---:B------:R-:W-:Y:S02]  /*07a0*/  IMAD.WIDE R24, R5.reuse, 0x4, R20 ;  /* 0x0000000405187825 */ /* 0x040fe400078e0214 */
[----:B------:R-:W3:Y:S04]  /*07b0*/  LDG.E R14, desc[UR6][R14.64] ;  /* 0x000000060e0e7981 */ /* 0x000ee8000c1e1900 */
[----:B------:R-:W5:Y:S04]  /*07c0*/  LDG.E R20, desc[UR6][R20.64] ;  /* 0x0000000614147981 */ /* 0x000f68000c1e1900 */
[----:B------:R-:W5:Y:S01]  /*07d0*/  LDG.E R24, desc[UR6][R24.64] ;  /* 0x0000000618187981 */ /* 0x000f62000c1e1900 */
[----:B------:R-:W-:Y:S01]  /*07e0*/  PLOP3.LUT P0, PT, PT, PT, PT, 0x8, 0x80 ;  /* 0x000000000080781c */ /* 0x000fe20003f0e170 */
[----:B------:R-:W-:Y:S01]  /*07f0*/  IMAD R6, R5, 0x4, R6 ;  /* 0x0000000405067824 */ /* 0x000fe200078e0206 */
[----:B------:R-:W-:-:S02]  /*0800*/  IADD3 R2, PT, PT, R2, 0x8, RZ ;  /* 0x0000000802027810 */ /* 0x000fc40007ffe0ff */
[----:B--2---:R-:W-:-:S04]  /*0810*/  IADD3 R23, PT, PT, R16, R23, R8 ;  /* 0x0000001710177210 */ /* 0x004fc80007ffe008 */
[----:B----4-:R-:W-:-:S04]  /*0820*/  IADD3 R23, PT, PT, R18, R12, R23 ;  /* 0x0000000c12177210 */ /* 0x010fc80007ffe017 */
[----:B---3--:R-:W-:-:S04]  /*0830*/  IADD3 R23, PT, PT, R14, R10, R23 ;  /* 0x0000000a0e177210 */ /* 0x008fc80007ffe017 */
[----:B-----5:R-:W-:-:S07]  /*0840*/  IADD3 R8, PT, PT, R24, R20, R23 ;  /* 0x0000001418087210 */ /* 0x020fce0007ffe017 */
.L_x_10:
[----:B------:R-:W-:Y:S05]  /*0850*/  BSYNC.RECONVERGENT B3 ;  /* 0x0000000000037941 */ /* 0x000fea0003800200 */
.L_x_9:
[----:B------:R-:W-:-:S13]  /*0860*/  ISETP.NE.OR P0, PT, R2, RZ, P0 ;  /* 0x000000ff0200720c */ /* 0x000fda0000705670 */
[----:B------:R-:W-:Y:S05]  /*0870*/  @!P0 BREAK.RELIABLE B0 ;  /* 0x0000000000008942 */ /* 0x000fea0003800100 */
[----:B------:R-:W-:Y:S05]  /*0880*/  @!P0 BRA `(.L_x_3) ;  /* 0x0000000000408947 */ /* 0x000fea0003800000 */
.L_x_5:
[----:B------:R-:W-:Y:S05]  /*0890*/  BSYNC.RELIABLE B0 ;  /* 0x0000000000007941 */ /* 0x000fea0003800100 */
.L_x_4:
[----:B------:R-:W0:Y:S02]  /*08a0*/  LDC.64 R10, c[0x0][0x380] ;  /* 0x0000e000ff0a7b82 */ /* 0x000e240000000a00 */
[----:B0-----:R-:W-:-:S04]  /*08b0*/  IMAD.WIDE R10, R6, 0x4, R10 ;  /* 0x00000004060a7825 */ /* 0x001fc800078e020a */
[C---:B------:R-:W-:Y:S02]  /*08c0*/  IMAD.WIDE R12, R5.reuse, 0x4, R10 ;  /* 0x00000004050c7825 */ /* 0x040fe400078e020a */
[----:B------:R-:W2:Y:S02]  /*08d0*/  LDG.E R11, desc[UR6][R10.64] ;  /* 0x000000060a0b7981 */ /* 0x000ea4000c1e1900 */
[C---:B------:R-:W-:Y:S02]  /*08e0*/  IMAD.WIDE R14, R5.reuse, 0x4, R12 ;  /* 0x00000004050e7825 */ /* 0x040fe400078e020c */
[----:B------:R-:W2:Y:S02]  /*08f0*/  LDG.E R12, desc[UR6][R12.64] ;  /* 0x000000060c0c7981 */ /* 0x000ea4000c1e1900 */
[----:B------:R-:W-:Y:S02]  /*0900*/  IMAD.WIDE R16, R5, 0x4, R14 ;  /* 0x0000000405107825 */ /* 0x000fe400078e020e */
[----:B------:R-:W3:Y:S04]  /*0910*/  LDG.E R15, desc[UR6][R14.64] ;  /* 0x000000060e0f7981 */ /* 0x000ee8000c1e1900 */
[----:B------:R-:W3:Y:S01]  /*0920*/  LDG.E R16, desc[UR6][R16.64] ;  /* 0x0000000610107981 */ /* 0x000ee2000c1e1900 */
[----:B------:R-:W-:-:S04]  /*0930*/  IADD3 R2, PT, PT, R2, 0x4, RZ ;  /* 0x0000000402027810 */ /* 0x000fc80007ffe0ff */
[----:B------:R-:W-:Y:S01]  /*0940*/  ISETP.NE.AND P0, PT, R2, RZ, PT ;  /* 0x000000ff0200720c */ /* 0x000fe20003f05270 */
[----:B------:R-:W-:Y:S01]  /*0950*/  IMAD R6, R5, 0x4, R6 ;  /* 0x0000000405067824 */ /* 0x000fe200078e0206 */
[----:B--2---:R-:W-:-:S04]  /*0960*/  IADD3 R8, PT, PT, R12, R11, R8 ;  /* 0x0000000b0c087210 */ /* 0x004fc80007ffe008 */
[----:B---3--:R-:W-:-:S07]  /*0970*/  IADD3 R8, PT, PT, R16, R15, R8 ;  /* 0x0000000f10087210 */ /* 0x008fce0007ffe008 */
[----:B------:R-:W-:Y:S05]  /*0980*/  @P0 BRA `(.L_x_4) ;  /* 0xfffffffc00c40947 */ /* 0x000fea000383ffff */
.L_x_3:
[----:B------:R-:W-:Y:S05]  /*0990*/  BSYNC.RECONVERGENT B1 ;  /* 0x0000000000017941 */ /* 0x000fea0003800200 */
.L_x_2:
[----:B------:R-:W-:-:S13]  /*09a0*/  ISETP.NE.AND P0, PT, R7, RZ, PT ;  /* 0x000000ff0700720c */ /* 0x000fda0003f05270 */
[----:B------:R-:W-:Y:S05]  /*09b0*/  @!P0 BRA `(.L_x_1) ;  /* 0x0000000000248947 */ /* 0x000fea0003800000 */
[----:B------:R-:W0:Y:S01]  /*09c0*/  LDC.64 R10, c[0x0][0x380] ;  /* 0x0000e000ff0a7b82 */ /* 0x000e220000000a00 */
[----:B------:R-:W-:-:S07]  /*09d0*/  IADD3 R7, PT, PT, -R7, RZ, RZ ;  /* 0x000000ff07077210 */ /* 0x000fce0007ffe1ff */
.L_x_11:
[----:B0-----:R-:W-:-:S06]  /*09e0*/  IMAD.WIDE R12, R6, 0x4, R10 ;  /* 0x00000004060c7825 */ /* 0x001fcc00078e020a */
[----:B------:R-:W2:Y:S01]  /*09f0*/  LDG.E R13, desc[UR6][R12.64] ;  /* 0x000000060c0d7981 */ /* 0x000ea2000c1e1900 */
[----:B------:R-:W-:Y:S01]  /*0a00*/  VIADD R7, R7, 0x1 ;  /* 0x0000000107077836 */ /* 0x000fe20000000000 */
[----:B------:R-:W-:-:S04]  /*0a10*/  IADD3 R6, PT, PT, R5, R6, RZ ;  /* 0x0000000605067210 */ /* 0x000fc80007ffe0ff */
[----:B------:R-:W-:Y:S01]  /*0a20*/  ISETP.NE.AND P0, PT, R7, RZ, PT ;  /* 0x000000ff0700720c */ /* 0x000fe20003f05270 */
[----:B--2---:R-:W-:-:S12]  /*0a30*/  IMAD.IADD R8, R13, 0x1, R8 ;  /* 0x000000010d087824 */ /* 0x004fd800078e0208 */
[----:B------:R-:W-:Y:S05]  /*0a40*/  @P0 BRA `(.L_x_11) ;  /* 0xfffffffc00e40947 */ /* 0x000fea000383ffff */
.L_x_1:
[----:B------:R-:W-:Y:S05]  /*0a50*/  BSYNC.RECONVERGENT B2 ;  /* 0x0000000000027941 */ /* 0x000fea0003800200 */
.L_x_0:
[----:B------:R-:W-:Y:S05]  /*0a60*/  WARPSYNC.ALL ;  /* 0x0000000000007948 */ /* 0x000fea0003800000 */
[----:B------:R-:W0:Y:S01]  /*0a70*/  S2UR UR5, SR_CgaCtaId ;  /* 0x00000000000579c3 */ /* 0x000e220000008800 */
[----:B------:R-:W-:Y:S01]  /*0a80*/  UMOV UR4, 0x400 ;  /* 0x0000040000047882 */ /* 0x000fe20000000000 */
[----:B------:R-:W-:Y:S02]  /*0a90*/  ISETP.GE.U32.AND P1, PT, R4, 0x2, PT ;  /* 0x000000020400780c */ /* 0x000fe40003f26070 */
[----:B------:R-:W-:Y:S01]  /*0aa0*/  ISETP.NE.AND P0, PT, R3, RZ, PT ;  /* 0x000000ff0300720c */ /* 0x000fe20003f05270 */
[----:B0-----:R-:W-:-:S06]  /*0ab0*/  ULEA UR4, UR5, UR4, 0x18 ;  /* 0x0000000405047291 */ /* 0x001fcc000f8ec0ff */
[----:B------:R-:W-:-:S05]  /*0ac0*/  LEA R5, R3, UR4, 0x2 ;  /* 0x0000000403057c11 */ /* 0x000fca000f8e10ff */
[----:B------:R0:W-:Y:S01]  /*0ad0*/  STS [R5], R8 ;  /* 0x0000000805007388 */ /* 0x0001e20000000800 */
[----:B------:R-:W-:Y:S06]  /*0ae0*/  BAR.SYNC.DEFER_BLOCKING 0x0 ;  /* 0x0000000000007b1d */ /* 0x000fec0000010000 */
[----:B------:R-:W-:Y:S05]  /*0af0*/  @!P1 BRA `(.L_x_12) ;  /* 0x00000000002c9947 */ /* 0x000fea0003800000 */
.L_x_13:
[----:B0-----:R-:W-:-:S04]  /*0b00*/  SHF.R.U32.HI R8, RZ, 0x1, R4 ;  /* 0x00000001ff087819 */ /* 0x001fc80000011604 */
[----:B------:R-:W-:-:S13]  /*0b10*/  ISETP.GE.U32.AND P1, PT, R3, R8, PT ;  /* 0x000000080300720c */ /* 0x000fda0003f26070 */
[----:B------:R-:W-:Y:S01]  /*0b20*/  @!P1 LEA R2, R8, R5, 0x2 ;  /* 0x0000000508029211 */ /* 0x000fe200078e10ff */
[----:B------:R-:W-:Y:S05]  /*0b30*/  @!P1 LDS R7, [R5] ;  /* 0x0000000005079984 */ /* 0x000fea0000000800 */
[----:B------:R-:W0:Y:S02]  /*0b40*/  @!P1 LDS R2, [R2] ;  /* 0x0000000002029984 */ /* 0x000e240000000800 */
[----:B0-----:R-:W-:-:S05]  /*0b50*/  @!P1 IMAD.IADD R6, R2, 0x1, R7 ;  /* 0x0000000102069824 */ /* 0x001fca00078e0207 */
[----:B------:R1:W-:Y:S01]  /*0b60*/  @!P1 STS [R5], R6 ;  /* 0x0000000605009388 */ /* 0x0003e20000000800 */
[----:B------:R-:W-:Y:S01]  /*0b70*/  BAR.SYNC.DEFER_BLOCKING 0x0 ;  /* 0x0000000000007b1d */ /* 0x000fe20000010000 */
[----:B------:R-:W-:Y:S02]  /*0b80*/  ISETP.GT.U32.AND P1, PT, R4, 0x3, PT ;  /* 0x000000030400780c */ /* 0x000fe40003f24070 */
[----:B------:R-:W-:-:S11]  /*0b90*/  MOV R4, R8 ;  /* 0x0000000800047202 */ /* 0x000fd60000000f00 */
[----:B-1----:R-:W-:Y:S05]  /*0ba0*/  @P1 BRA `(.L_x_13) ;  /* 0xfffffffc00d41947 */ /* 0x002fea000383ffff */
.L_x_12:
[----:B------:R-:W-:Y:S05]  /*0bb0*/  @P0 EXIT ;  /* 0x000000000000094d */ /* 0x000fea0003800000 */
[----:B------:R-:W1:Y:S01]  /*0bc0*/  S2UR UR5, SR_CgaCtaId ;  /* 0x00000000000579c3 */ /* 0x000e620000008800 */
[----:B------:R-:W-:-:S07]  /*0bd0*/  UMOV UR4, 0x400 ;  /* 0x0000040000047882 */ /* 0x000fce0000000000 */
[----:B------:R-:W2:Y:S01]  /*0be0*/  LDC.64 R2, c[0x0][0x388] ;  /* 0x0000e200ff027b82 */ /* 0x000ea20000000a00 */
[----:B-1----:R-:W-:Y:S01]  /*0bf0*/  ULEA UR4, UR5, UR4, 0x18 ;  /* 0x0000000405047291 */ /* 0x002fe2000f8ec0ff */
[----:B--2---:R-:W-:-:S08]  /*0c00*/  IMAD.WIDE.U32 R2, R0, 0x4, R2 ;  /* 0x0000000400027825 */ /* 0x004fd000078e0002 */
[----:B0-----:R-:W0:Y:S04]  /*0c10*/  LDS R5, [UR4] ;  /* 0x00000004ff057984 */ /* 0x001e280008000800 */
[----:B0-----:R-:W-:Y:S01]  /*0c20*/  STG.E desc[UR6][R2.64], R5 ;  /* 0x0000000502007986 */ /* 0x001fe2000c101906 */
[----:B------:R-:W-:Y:S05]  /*0c30*/  EXIT ;  /* 0x000000000000794d */ /* 0x000fea0003800000 */
.L_x_14:
[----:B------:R-:W-:-:S00]  /*0c40*/  BRA `(.L_x_14) ;  /* 0xfffffffc00fc7947 */ /* 0x000fc0000383ffff */
[----:B------:R-:W-:-:S00]  /*0c50*/  NOP ;  /* 0x0000000000007918 */ /* 0x000fc00000000000 */
        /* <DEDUP_REMOVED lines=10> */
.L_x_15:


//--------------------- .nv.shared._Z13reduce_kernelPiS_i --------------------------
	.section	.nv.shared._Z13reduce_kernelPiS_i,"aw",@nobits
	.sectionflags	@""
	.align	16
	.zero		1024


//--------------------- .nv.shared.reserved.0     --------------------------
	.section	.nv.shared.reserved.0,"aw",@nobits
	.weak		__nv_reservedSMEM_offset_0_alias
	.size		__nv_reservedSMEM_offset_0_alias, 0, 64
	.other		__nv_reservedSMEM_offset_0_alias,@"STO_CUDA_RESERVED_SHARED STV_DEFAULT"
__nv_reservedSMEM_offset_0_alias:
	.zero		0
	.zero		64


//--------------------- .nv.constant0._Z13reduce_kernelPiS_i --------------------------
	.section	.nv.constant0._Z13reduce_kernelPiS_i,"a",@progbits
	.sectionflags	@""
	.align	4
.nv.constant0._Z13reduce_kernelPiS_i:
	.zero		916


//--------------------- SYMBOLS --------------------------

	.type		.nv.reservedSmem.offset0,@object
	.size		.nv.reservedSmem.offset0,0x4
	.type		.nv.reservedSmem.cap,@object
	.size		.nv.reservedSmem.cap,0x4
